//
// Generated by NVIDIA NVVM Compiler
//
// Compiler Build ID: CL-36424714
// Cuda compilation tools, release 13.0, V13.0.88
// Based on NVVM 20.0.0
//

.version 9.0
.target sm_100
.address_size 64

	// .globl	_Z5hellov
.extern .func  (.param .b32 func_retval0) vprintf
(
	.param .b64 vprintf_param_0,
	.param .b64 vprintf_param_1
)
;
.global .align 1 .b8 $str[24] = {73, 39, 109, 32, 116, 104, 114, 101, 97, 100, 32, 105, 110, 32, 98, 108, 111, 99, 107, 32, 37, 100, 10};

.visible .entry _Z5hellov()
{
	.local .align 8 .b8 	__local_depot0[8];
	.reg .b64 	%SP;
	.reg .b64 	%SPL;
	.reg .b32 	%r<4>;
	.reg .b64 	%rd<5>;

	mov.u64 	%SPL, __local_depot0;
	cvta.local.u64 	%SP, %SPL;
	add.u64 	%rd1, %SP, 0;
	add.u64 	%rd2, %SPL, 0;
	mov.u32 	%r1, %ctaid.x;
	st.local.u32 	[%rd2], %r1;
	mov.u64 	%rd3, $str;
	cvta.global.u64 	%rd4, %rd3;
	{ // callseq 0, 0
	.param .b64 param0;
	st.param.b64 	[param0], %rd4;
	.param .b64 param1;
	st.param.b64 	[param1], %rd1;
	.param .b32 retval0;
	call.uni (retval0), 
	vprintf, 
	(
	param0, 
	param1
	);
	ld.param.b32 	%r2, [retval0];
	} // callseq 0
	ret;

}


// ===== COMPILED SASS (sm_100) =====

	.target	sm_100

	.elftype	@"ET_EXEC"


//--------------------- .note.nv.tkinfo           --------------------------
	.section	.note.nv.tkinfo,"",@"SHT_NOTE"
	.sectionflags	@"SHF_NOTE_NV_TKINFO"
	.tkinfo
        /*0018*/ 	.word	0x00000002
        /*0030*/ 	.string	""
        /*0030*/ 	.string	"ptxas"
        /*0030*/ 	.string	"Cuda compilation tools, release 13.0, V13.0.88"
        /*0030*/ 	.string	"Build cuda_13.0.r13.0/compiler.36424714_0"
        /*0030*/ 	.string	"-arch sm_100 -m 64 "



//--------------------- .note.nv.cuinfo           --------------------------
	.section	.note.nv.cuinfo,"",@"SHT_NOTE"
	.sectionflags	@"SHF_NOTE_NV_CUINFO"
        /*0018*/ 	.short	0x0002
        /*001a*/ 	.short	0x0064
        /*001c*/ 	.short	0x0082
	.zero		2


//--------------------- .nv.info                  --------------------------
	.section	.nv.info,"",@"SHT_CUDA_INFO"
	.align	4


	//----- nvinfo : EIATTR_REGCOUNT
	.align		4
        /*0000*/ 	.byte	0x04, 0x2f
        /*0002*/ 	.short	(.L_2 - .L_1)
	.align		4
.L_1:
        /*0004*/ 	.word	index@(_Z5hellov)
        /*0008*/ 	.word	0x00000018


	//----- nvinfo : EIATTR_FRAME_SIZE
	.align		4
.L_2:
        /*000c*/ 	.byte	0x04, 0x11
        /*000e*/ 	.short	(.L_4 - .L_3)
	.align		4
.L_3:
        /*0010*/ 	.word	index@(_Z5hellov)
        /*0014*/ 	.word	0x00000008


	//----- nvinfo : EIATTR_MIN_STACK_SIZE
	.align		4
.L_4:
        /*0018*/ 	.byte	0x04, 0x12
        /*001a*/ 	.short	(.L_6 - .L_5)
	.align		4
.L_5:
        /*001c*/ 	.word	index@(_Z5hellov)
        /*0020*/ 	.word	0x00000008
.L_6:


//--------------------- .nv.compat                --------------------------
	.section	.nv.compat,"",@"SHT_CUDA_COMPAT_INFO"
	.align	4
        /*0000*/ 	.byte	0x02, 0x09, 0x00, 0x00, 0x02, 0x02, 0x01, 0x00, 0x02, 0x05, 0x05, 0x00, 0x03, 0x07, 0x01, 0x01
        /*0010*/ 	.byte	0x02, 0x03, 0x00, 0x00, 0x02, 0x06, 0x01, 0x00, 0x04, 0x0b, 0x08, 0x00, 0x09, 0x00, 0x00, 0x00
        /*0020*/ 	.byte	0x00, 0x00, 0x00, 0x00


//--------------------- .nv.info._Z5hellov        --------------------------
	.section	.nv.info._Z5hellov,"",@"SHT_CUDA_INFO"
	.sectionflags	@""
	.align	4


	//----- nvinfo : EIATTR_CUDA_API_VERSION
	.align		4
        /*0000*/ 	.byte	0x04, 0x37
        /*0002*/ 	.short	(.L_8 - .L_7)
.L_7:
        /*0004*/ 	.word	0x00000082


	//----- nvinfo : EIATTR_SPARSE_MMA_MASK
	.align		4
.L_8:
        /*0008*/ 	.byte	0x03, 0x50
        /*000a*/ 	.short	0x0000


	//----- nvinfo : EIATTR_MAXREG_COUNT
	.align		4
        /*000c*/ 	.byte	0x03, 0x1b
        /*000e*/ 	.short	0x00ff


	//----- nvinfo : EIATTR_EXTERNS
	.align		4
        /*0010*/ 	.byte	0x04, 0x0f
        /*0012*/ 	.short	(.L_10 - .L_9)


	//   ....[0]....
	.align		4
.L_9:
        /*0014*/ 	.word	index@(vprintf)


	//----- nvinfo : EIATTR_MERCURY_ISA_VERSION
	.align		4
.L_10:
        /*0018*/ 	.byte	0x03, 0x5f
        /*001a*/ 	.short	0x0101


	//----- nvinfo : EIATTR_VRC_CTA_INIT_COUNT
	.align		4
        /*001c*/ 	.byte	0x02, 0x4a
	.zero		1
	.zero		1


	//----- nvinfo : EIATTR_SYSCALL_OFFSETS
	.align		4
        /*0020*/ 	.byte	0x04, 0x46
        /*0022*/ 	.short	(.L_12 - .L_11)


	//   ....[0]....
.L_11:
        /*0024*/ 	.word	0x000000e0


	//----- nvinfo : EIATTR_EXIT_INSTR_OFFSETS
	.align		4
.L_12:
        /*0028*/ 	.byte	0x04, 0x1c
        /*002a*/ 	.short	(.L_14 - .L_13)


	//   ....[0]....
.L_13:
        /*002c*/ 	.word	0x000000f0


	//----- nvinfo : EIATTR_SW_WAR
	.align		4
.L_14:
        /*0030*/ 	.byte	0x04, 0x36
        /*0032*/ 	.short	(.L_16 - .L_15)
.L_15:
        /*0034*/ 	.word	0x00000008
.L_16:


//--------------------- .nv.callgraph             --------------------------
	.section	.nv.callgraph,"",@"SHT_CUDA_CALLGRAPH"
	.align	4
	.sectionentsize	8
	.align		4
        /*0000*/ 	.word	0x00000000
	.align		4
        /*0004*/ 	.word	0xffffffff
	.align		4
        /*0008*/ 	.word	index@(_Z5hellov)
	.align		4
        /*000c*/ 	.word	index@(vprintf)
	.align		4
        /*0010*/ 	.word	0x00000000
	.align		4
        /*0014*/ 	.word	0xfffffffe
	.align		4
        /*0018*/ 	.word	0x00000000
	.align		4
        /*001c*/ 	.word	0xfffffffd
	.align		4
        /*0020*/ 	.word	0x00000000
	.align		4
        /*0024*/ 	.word	0xfffffffc


//--------------------- .nv.constant4             --------------------------
	.section	.nv.constant4,"a",@progbits
	.align	8
	.align		8
.nv.constant4:
        /*0000*/ 	.dword	vprintf
	.align		8
        /*0008*/ 	.dword	$str


//--------------------- .text._Z5hellov           --------------------------
	.section	.text._Z5hellov,"ax",@progbits
	.align	128
        .global         _Z5hellov
        .type           _Z5hellov,@function
        .size           _Z5hellov,(.L_x_2 - _Z5hellov)
        .other          _Z5hellov,@"STO_CUDA_ENTRY STV_DEFAULT"
_Z5hellov:
.text._Z5hellov:
[----:B------:R-:W0:Y:S01]  /*0000*/  LDC R1, c[0x0][0x37c] ;  /* 0x0000df00ff017b82 */ /* 0x000e220000000800 */
[----:B------:R-:W1:Y:S01]  /*0010*/  S2R R8, SR_CTAID.X ;  /* 0x0000000000087919 */ /* 0x000e620000002500 */
[----:B0-----:R-:W-:Y:S01]  /*0020*/  VIADD R1, R1, 0xfffffff8 ;  /* 0xfffffff801017836 */ /* 0x001fe20000000000 */
[----:B------:R-:W-:Y:S01]  /*0030*/  MOV R0, 0x0 ;  /* 0x0000000000007802 */ /* 0x000fe20000000f00 */
[----:B------:R-:W0:Y:S04]  /*0040*/  LDCU UR4, c[0x0][0x2f8] ;  /* 0x00005f00ff0477ac */ /* 0x000e280008000800 */
[----:B------:R2:W3:Y:S01]  /*0050*/  LDC.64 R2, c[0x4][R0] ;  /* 0x0100000000027b82 */ /* 0x0004e20000000a00 */
[----:B------:R-:W4:Y:S01]  /*0060*/  LDCU.64 UR6, c[0x4][0x8] ;  /* 0x01000100ff0677ac */ /* 0x000f220008000a00 */
[----:B------:R-:W5:Y:S01]  /*0070*/  LDCU UR5, c[0x0][0x2fc] ;  /* 0x00005f80ff0577ac */ /* 0x000f620008000800 */
[----:B0-----:R-:W-:Y:S01]  /*0080*/  IADD3 R6, P0, PT, R1, UR4, RZ ;  /* 0x0000000401067c10 */ /* 0x001fe2000ff1e0ff */
[----:B----4-:R-:W-:Y:S01]  /*0090*/  IMAD.U32 R4, RZ, RZ, UR6 ;  /* 0x00000006ff047e24 */ /* 0x010fe2000f8e00ff */
[----:B------:R-:W-:-:S03]  /*00a0*/  MOV R5, UR7 ;  /* 0x0000000700057c02 */ /* 0x000fc60008000f00 */
[----:B-----5:R-:W-:Y:S01]  /*00b0*/  IMAD.X R7, RZ, RZ, UR5, P0 ;  /* 0x00000005ff077e24 */ /* 0x020fe200080e06ff */
[----:B-1----:R2:W-:Y:S07]  /*00c0*/  STL [R1], R8 ;  /* 0x0000000801007387 */ /* 0x0025ee0000100800 */
[----:B------:R-:W-:-:S07]  /*00d0*/  LEPC R20, `(.L_x_0) ;  /* 0x000000001014794e */ /* 0x000fce0000000000 */
[----:B--23--:R-:W-:Y:S05]  /*00e0*/  CALL.ABS.NOINC R2 ;  /* 0x0000000002007343 */ /* 0x00cfea0003c00000 */
.L_x_0:
[----:B------:R-:W-:Y:S05]  /*00f0*/  EXIT ;  /* 0x000000000000794d */ /* 0x000fea0003800000 */
.L_x_1:
[----:B------:R-:W-:-:S00]  /*0100*/  BRA `(.L_x_1) ;  /* 0xfffffffc00fc7947 */ /* 0x000fc0000383ffff */
[----:B------:R-:W-:-:S00]  /*0110*/  NOP ;  /* 0x0000000000007918 */ /* 0x000fc00000000000 */
        /* <DEDUP_REMOVED lines=14> */
.L_x_2:


//--------------------- .nv.global.init           --------------------------
	.section	.nv.global.init,"aw",@progbits
.nv.global.init:
	.type		$str,@object
	.size		$str,(.L_0 - $str)
$str:
        /*0000*/ 	.byte	0x49, 0x27, 0x6d, 0x20, 0x74, 0x68, 0x72, 0x65, 0x61, 0x64, 0x20, 0x69, 0x6e, 0x20, 0x62, 0x6c
        /*0010*/ 	.byte	0x6f, 0x63, 0x6b, 0x20, 0x25, 0x64, 0x0a, 0x00
.L_0:


//--------------------- .nv.shared.reserved.0     --------------------------
	.section	.nv.shared.reserved.0,"aw",@nobits
	.weak		__nv_reservedSMEM_offset_0_alias
	.size		__nv_reservedSMEM_offset_0_alias, 0, 64
	.other		__nv_reservedSMEM_offset_0_alias,@"STO_CUDA_RESERVED_SHARED STV_DEFAULT"
__nv_reservedSMEM_offset_0_alias:
	.zero		0
	.zero		64


//--------------------- .nv.constant0._Z5hellov   --------------------------
	.section	.nv.constant0._Z5hellov,"a",@progbits
	.sectionflags	@""
	.align	4
.nv.constant0._Z5hellov:
	.zero		896


//--------------------- SYMBOLS --------------------------

	.type		.nv.reservedSmem.offset0,@object
	.size		.nv.reservedSmem.offset0,0x4
	.type		vprintf,@function
